//
// Generated by NVIDIA NVVM Compiler
//
// Compiler Build ID: CL-36424714
// Cuda compilation tools, release 13.0, V13.0.88
// Based on NVVM 20.0.0
//

.version 9.0
.target sm_100
.address_size 64

	// .globl	_Z15divergence_codev

.visible .entry _Z15divergence_codev()
{


	ret;

}


// ===== COMPILED SASS (sm_100) =====

	.target	sm_100

	.elftype	@"ET_EXEC"


//--------------------- .note.nv.tkinfo           --------------------------
	.section	.note.nv.tkinfo,"",@"SHT_NOTE"
	.sectionflags	@"SHF_NOTE_NV_TKINFO"
	.tkinfo
        /*0018*/ 	.word	0x00000002
        /*0030*/ 	.string	""
        /*0030*/ 	.string	"ptxas"
        /*0030*/ 	.string	"Cuda compilation tools, release 13.0, V13.0.88"
        /*0030*/ 	.string	"Build cuda_13.0.r13.0/compiler.36424714_0"
        /*0030*/ 	.string	"-arch sm_100 -m 64 "



//--------------------- .note.nv.cuinfo           --------------------------
	.section	.note.nv.cuinfo,"",@"SHT_NOTE"
	.sectionflags	@"SHF_NOTE_NV_CUINFO"
        /*0018*/ 	.short	0x0002
        /*001a*/ 	.short	0x0064
        /*001c*/ 	.short	0x0082
	.zero		2


//--------------------- .nv.info                  --------------------------
	.section	.nv.info,"",@"SHT_CUDA_INFO"
	.align	4


	//----- nvinfo : EIATTR_REGCOUNT
	.align		4
        /*0000*/ 	.byte	0x04, 0x2f
        /*0002*/ 	.short	(.L_1 - .L_0)
	.align		4
.L_0:
        /*0004*/ 	.word	index@(_Z15divergence_codev)
        /*0008*/ 	.word	0x00000004


	//----- nvinfo : EIATTR_FRAME_SIZE
	.align		4
.L_1:
        /*000c*/ 	.byte	0x04, 0x11
        /*000e*/ 	.short	(.L_3 - .L_2)
	.align		4
.L_2:
        /*0010*/ 	.word	index@(_Z15divergence_codev)
        /*0014*/ 	.word	0x00000000


	//----- nvinfo : EIATTR_MIN_STACK_SIZE
	.align		4
.L_3:
        /*0018*/ 	.byte	0x04, 0x12
        /*001a*/ 	.short	(.L_5 - .L_4)
	.align		4
.L_4:
        /*001c*/ 	.word	index@(_Z15divergence_codev)
        /*0020*/ 	.word	0x00000000
.L_5:


//--------------------- .nv.compat                --------------------------
	.section	.nv.compat,"",@"SHT_CUDA_COMPAT_INFO"
	.align	4
        /*0000*/ 	.byte	0x02, 0x09, 0x00, 0x00, 0x02, 0x02, 0x01, 0x00, 0x02, 0x05, 0x05, 0x00, 0x03, 0x07, 0x01, 0x01
        /*0010*/ 	.byte	0x02, 0x03, 0x00, 0x00, 0x02, 0x06, 0x01, 0x00, 0x04, 0x0b, 0x08, 0x00, 0x09, 0x00, 0x00, 0x00
        /*0020*/ 	.byte	0x00, 0x00, 0x00, 0x00


//--------------------- .nv.info._Z15divergence_codev --------------------------
	.section	.nv.info._Z15divergence_codev,"",@"SHT_CUDA_INFO"
	.sectionflags	@""
	.align	4


	//----- nvinfo : EIATTR_CUDA_API_VERSION
	.align		4
        /*0000*/ 	.byte	0x04, 0x37
        /*0002*/ 	.short	(.L_7 - .L_6)
.L_6:
        /*0004*/ 	.word	0x00000082


	//----- nvinfo : EIATTR_SPARSE_MMA_MASK
	.align		4
.L_7:
        /*0008*/ 	.byte	0x03, 0x50
        /*000a*/ 	.short	0x0000


	//----- nvinfo : EIATTR_MAXREG_COUNT
	.align		4
        /*000c*/ 	.byte	0x03, 0x1b
        /*000e*/ 	.short	0x00ff


	//----- nvinfo : EIATTR_MERCURY_ISA_VERSION
	.align		4
        /*0010*/ 	.byte	0x03, 0x5f
        /*0012*/ 	.short	0x0101


	//----- nvinfo : EIATTR_VRC_CTA_INIT_COUNT
	.align		4
        /*0014*/ 	.byte	0x02, 0x4a
	.zero		1
	.zero		1


	//----- nvinfo : EIATTR_EXIT_INSTR_OFFSETS
	.align		4
        /*0018*/ 	.byte	0x04, 0x1c
        /*001a*/ 	.short	(.L_9 - .L_8)


	//   ....[0]....
.L_8:
        /*001c*/ 	.word	0x00000010


	//----- nvinfo : EIATTR_SW_WAR
	.align		4
.L_9:
        /*0020*/ 	.byte	0x04, 0x36
        /*0022*/ 	.short	(.L_11 - .L_10)
.L_10:
        /*0024*/ 	.word	0x00000008
.L_11:


//--------------------- .nv.callgraph             --------------------------
	.section	.nv.callgraph,"",@"SHT_CUDA_CALLGRAPH"
	.align	4
	.sectionentsize	8
	.align		4
        /*0000*/ 	.word	0x00000000
	.align		4
        /*0004*/ 	.word	0xffffffff
	.align		4
        /*0008*/ 	.word	0x00000000
	.align		4
        /*000c*/ 	.word	0xfffffffe
	.align		4
        /*0010*/ 	.word	0x00000000
	.align		4
        /*0014*/ 	.word	0xfffffffd
	.align		4
        /*0018*/ 	.word	0x00000000
	.align		4
        /*001c*/ 	.word	0xfffffffc


//--------------------- .text._Z15divergence_codev --------------------------
	.section	.text._Z15divergence_codev,"ax",@progbits
	.align	128
        .global         _Z15divergence_codev
        .type           _Z15divergence_codev,@function
        .size           _Z15divergence_codev,(.L_x_1 - _Z15divergence_codev)
        .other          _Z15divergence_codev,@"STO_CUDA_ENTRY STV_DEFAULT"
_Z15divergence_codev:
.text._Z15divergence_codev:
[----:B------:R-:W-:Y:S01]  /*0000*/  LDC R1, c[0x0][0x37c] ;  /* 0x0000df00ff017b82 */ /* 0x000fe20000000800 */
[----:B------:R-:W-:Y:S05]  /*0010*/  EXIT ;  /* 0x000000000000794d */ /* 0x000fea0003800000 */
.L_x_0:
[----:B------:R-:W-:-:S00]  /*0020*/  BRA `(.L_x_0) ;  /* 0xfffffffc00fc7947 */ /* 0x000fc0000383ffff */
[----:B------:R-:W-:-:S00]  /*0030*/  NOP ;  /* 0x0000000000007918 */ /* 0x000fc00000000000 */
        /* <DEDUP_REMOVED lines=12> */
.L_x_1:


//--------------------- .nv.shared.reserved.0     --------------------------
	.section	.nv.shared.reserved.0,"aw",@nobits
	.weak		__nv_reservedSMEM_offset_0_alias
	.size		__nv_reservedSMEM_offset_0_alias, 0, 64
	.other		__nv_reservedSMEM_offset_0_alias,@"STO_CUDA_RESERVED_SHARED STV_DEFAULT"
__nv_reservedSMEM_offset_0_alias:
	.zero		0
	.zero		64


//--------------------- .nv.constant0._Z15divergence_codev --------------------------
	.section	.nv.constant0._Z15divergence_codev,"a",@progbits
	.sectionflags	@""
	.align	4
.nv.constant0._Z15divergence_codev:
	.zero		896


//--------------------- SYMBOLS --------------------------

	.type		.nv.reservedSmem.offset0,@object
	.size		.nv.reservedSmem.offset0,0x4
